







.version 5.0
.target sm_61
.address_size 64


.global .align 8 .b8 _ZTVSt9basic_iosIcSt11char_traitsIcEE[32];
.global .align 8 .b8 _ZTVSt15basic_streambufIcSt11char_traitsIcEE[128];
.global .align 8 .b8 _ZTVNSt7__cxx1115basic_stringbufIcSt11char_traitsIcESaIcEEE[128];
.global .align 8 .b8 _ZTTSi[8];
.global .align 8 .b8 _ZTTSo[8];
.global .align 8 .b8 _ZTTSd[8];
.global .align 8 .b8 _ZTTNSt7__cxx1118basic_stringstreamIcSt11char_traitsIcESaIcEEE[8];
.global .align 8 .b8 _ZTVN10__cxxabiv117__class_type_infoE[8];
.global .align 8 .b8 _ZTVN10__cxxabiv120__si_class_type_infoE[8];
.global .align 8 .b8 _ZTVN4gloo13EnforceNotMetE[40];

.visible .entry _ZN4gloo16initializeMemoryINS_7float16EEEvPT_imm(
.param .u64 _ZN4gloo16initializeMemoryINS_7float16EEEvPT_imm_param_0,
.param .u32 _ZN4gloo16initializeMemoryINS_7float16EEEvPT_imm_param_1,
.param .u64 _ZN4gloo16initializeMemoryINS_7float16EEEvPT_imm_param_2,
.param .u64 _ZN4gloo16initializeMemoryINS_7float16EEEvPT_imm_param_3
)
{
.reg .pred %p<3>;
.reg .b16 %rs<2>;
.reg .f32 %f<2>;
.reg .b32 %r<9>;
.reg .b64 %rd<14>;


ld.param.u64 %rd6, [_ZN4gloo16initializeMemoryINS_7float16EEEvPT_imm_param_0];
ld.param.u32 %r5, [_ZN4gloo16initializeMemoryINS_7float16EEEvPT_imm_param_1];
ld.param.u64 %rd7, [_ZN4gloo16initializeMemoryINS_7float16EEEvPT_imm_param_2];
ld.param.u64 %rd8, [_ZN4gloo16initializeMemoryINS_7float16EEEvPT_imm_param_3];
mov.u32 %r6, %ctaid.x;
mov.u32 %r1, %ntid.x;
mov.u32 %r7, %tid.x;
mad.lo.s32 %r8, %r1, %r6, %r7;
cvt.s64.s32	%rd13, %r8;
setp.ge.u64	%p1, %rd13, %rd7;
@%p1 bra BB0_3;

cvta.to.global.u64 %rd2, %rd6;
cvt.s64.s32	%rd3, %r5;

BB0_2:
mul.lo.s64 %rd9, %rd13, %rd8;
add.s64 %rd10, %rd9, %rd3;
cvt.rn.f32.u64	%f1, %rd10;

	{ cvt.rn.f16.f32 %rs1, %f1;}


	shl.b64 %rd11, %rd13, 1;
add.s64 %rd12, %rd2, %rd11;
st.global.u16 [%rd12], %rs1;
add.s32 %r8, %r8, %r1;
cvt.s64.s32	%rd13, %r8;
setp.lt.u64	%p2, %rd13, %rd7;
@%p2 bra BB0_2;

BB0_3:
ret;
}




// ===== COMPILED SASS (sm_100) =====

	.target	sm_100

	.elftype	@"ET_EXEC"


//--------------------- .note.nv.tkinfo           --------------------------
	.section	.note.nv.tkinfo,"",@"SHT_NOTE"
	.sectionflags	@"SHF_NOTE_NV_TKINFO"
	.tkinfo
        /*0018*/ 	.word	0x00000002
        /*0030*/ 	.string	""
        /*0030*/ 	.string	"ptxas"
        /*0030*/ 	.string	"Cuda compilation tools, release 13.0, V13.0.88"
        /*0030*/ 	.string	"Build cuda_13.0.r13.0/compiler.36424714_0"
        /*0030*/ 	.string	"-arch sm_100 "



//--------------------- .note.nv.cuinfo           --------------------------
	.section	.note.nv.cuinfo,"",@"SHT_NOTE"
	.sectionflags	@"SHF_NOTE_NV_CUINFO"
        /*0018*/ 	.short	0x0002
        /*001a*/ 	.short	0x003d
        /*001c*/ 	.short	0x0082
	.zero		2


//--------------------- .nv.info                  --------------------------
	.section	.nv.info,"",@"SHT_CUDA_INFO"
	.align	4


	//----- nvinfo : EIATTR_REGCOUNT
	.align		4
        /*0000*/ 	.byte	0x04, 0x2f
        /*0002*/ 	.short	(.L_11 - .L_10)
	.align		4
.L_10:
        /*0004*/ 	.word	index@(_ZN4gloo16initializeMemoryINS_7float16EEEvPT_imm)
        /*0008*/ 	.word	0x0000000e


	//----- nvinfo : EIATTR_FRAME_SIZE
	.align		4
.L_11:
        /*000c*/ 	.byte	0x04, 0x11
        /*000e*/ 	.short	(.L_13 - .L_12)
	.align		4
.L_12:
        /*0010*/ 	.word	index@(_ZN4gloo16initializeMemoryINS_7float16EEEvPT_imm)
        /*0014*/ 	.word	0x00000000


	//----- nvinfo : EIATTR_MIN_STACK_SIZE
	.align		4
.L_13:
        /*0018*/ 	.byte	0x04, 0x12
        /*001a*/ 	.short	(.L_15 - .L_14)
	.align		4
.L_14:
        /*001c*/ 	.word	index@(_ZN4gloo16initializeMemoryINS_7float16EEEvPT_imm)
        /*0020*/ 	.word	0x00000000
.L_15:


//--------------------- .nv.compat                --------------------------
	.section	.nv.compat,"",@"SHT_CUDA_COMPAT_INFO"
	.align	4
        /*0000*/ 	.byte	0x02, 0x09, 0x00, 0x00, 0x02, 0x02, 0x01, 0x00, 0x02, 0x05, 0x05, 0x00, 0x03, 0x07, 0x01, 0x01
        /*0010*/ 	.byte	0x02, 0x03, 0x00, 0x00, 0x02, 0x06, 0x01, 0x00, 0x04, 0x0b, 0x08, 0x00, 0x09, 0x00, 0x00, 0x00
        /*0020*/ 	.byte	0x00, 0x00, 0x00, 0x00


//--------------------- .nv.info._ZN4gloo16initializeMemoryINS_7float16EEEvPT_imm --------------------------
	.section	.nv.info._ZN4gloo16initializeMemoryINS_7float16EEEvPT_imm,"",@"SHT_CUDA_INFO"
	.sectionflags	@""
	.align	4


	//----- nvinfo : EIATTR_CUDA_API_VERSION
	.align		4
        /*0000*/ 	.byte	0x04, 0x37
        /*0002*/ 	.short	(.L_17 - .L_16)
.L_16:
        /*0004*/ 	.word	0x00000082


	//----- nvinfo : EIATTR_KPARAM_INFO
	.align		4
.L_17:
        /*0008*/ 	.byte	0x04, 0x17
        /*000a*/ 	.short	(.L_19 - .L_18)
.L_18:
        /*000c*/ 	.word	0x00000000
        /*0010*/ 	.short	0x0003
        /*0012*/ 	.short	0x0018
        /*0014*/ 	.byte	0x00, 0xf0, 0x21, 0x00


	//----- nvinfo : EIATTR_KPARAM_INFO
	.align		4
.L_19:
        /*0018*/ 	.byte	0x04, 0x17
        /*001a*/ 	.short	(.L_21 - .L_20)
.L_20:
        /*001c*/ 	.word	0x00000000
        /*0020*/ 	.short	0x0002
        /*0022*/ 	.short	0x0010
        /*0024*/ 	.byte	0x00, 0xf0, 0x21, 0x00


	//----- nvinfo : EIATTR_KPARAM_INFO
	.align		4
.L_21:
        /*0028*/ 	.byte	0x04, 0x17
        /*002a*/ 	.short	(.L_23 - .L_22)
.L_22:
        /*002c*/ 	.word	0x00000000
        /*0030*/ 	.short	0x0001
        /*0032*/ 	.short	0x0008
        /*0034*/ 	.byte	0x00, 0xf0, 0x11, 0x00


	//----- nvinfo : EIATTR_KPARAM_INFO
	.align		4
.L_23:
        /*0038*/ 	.byte	0x04, 0x17
        /*003a*/ 	.short	(.L_25 - .L_24)
.L_24:
        /*003c*/ 	.word	0x00000000
        /*0040*/ 	.short	0x0000
        /*0042*/ 	.short	0x0000
        /*0044*/ 	.byte	0x00, 0xf0, 0x21, 0x00


	//----- nvinfo : EIATTR_SPARSE_MMA_MASK
	.align		4
.L_25:
        /*0048*/ 	.byte	0x03, 0x50
        /*004a*/ 	.short	0x0000


	//----- nvinfo : EIATTR_MAXREG_COUNT
	.align		4
        /*004c*/ 	.byte	0x03, 0x1b
        /*004e*/ 	.short	0x00ff


	//----- nvinfo : EIATTR_MERCURY_ISA_VERSION
	.align		4
        /*0050*/ 	.byte	0x03, 0x5f
        /*0052*/ 	.short	0x0101


	//----- nvinfo : EIATTR_VRC_CTA_INIT_COUNT
	.align		4
        /*0054*/ 	.byte	0x02, 0x4a
	.zero		1
	.zero		1


	//----- nvinfo : EIATTR_EXIT_INSTR_OFFSETS
	.align		4
        /*0058*/ 	.byte	0x04, 0x1c
        /*005a*/ 	.short	(.L_27 - .L_26)


	//   ....[0]....
.L_26:
        /*005c*/ 	.word	0x00000090


	//   ....[1]....
        /*0060*/ 	.word	0x00000200


	//----- nvinfo : EIATTR_CRS_STACK_SIZE
	.align		4
.L_27:
        /*0064*/ 	.byte	0x04, 0x1e
        /*0066*/ 	.short	(.L_29 - .L_28)
.L_28:
        /*0068*/ 	.word	0x00000000


	//----- nvinfo : EIATTR_CBANK_PARAM_SIZE
	.align		4
.L_29:
        /*006c*/ 	.byte	0x03, 0x19
        /*006e*/ 	.short	0x0020


	//----- nvinfo : EIATTR_PARAM_CBANK
	.align		4
        /*0070*/ 	.byte	0x04, 0x0a
        /*0072*/ 	.short	(.L_31 - .L_30)
	.align		4
.L_30:
        /*0074*/ 	.word	index@(.nv.constant0._ZN4gloo16initializeMemoryINS_7float16EEEvPT_imm)
        /*0078*/ 	.short	0x0380
        /*007a*/ 	.short	0x0020


	//----- nvinfo : EIATTR_SW_WAR
	.align		4
.L_31:
        /*007c*/ 	.byte	0x04, 0x36
        /*007e*/ 	.short	(.L_33 - .L_32)
.L_32:
        /*0080*/ 	.word	0x00000008
.L_33:


//--------------------- .nv.callgraph             --------------------------
	.section	.nv.callgraph,"",@"SHT_CUDA_CALLGRAPH"
	.align	4
	.sectionentsize	8
	.align		4
        /*0000*/ 	.word	0x00000000
	.align		4
        /*0004*/ 	.word	0xffffffff
	.align		4
        /*0008*/ 	.word	0x00000000
	.align		4
        /*000c*/ 	.word	0xfffffffe
	.align		4
        /*0010*/ 	.word	0x00000000
	.align		4
        /*0014*/ 	.word	0xfffffffd
	.align		4
        /*0018*/ 	.word	0x00000000
	.align		4
        /*001c*/ 	.word	0xfffffffc


//--------------------- .nv.constant4             --------------------------
	.section	.nv.constant4,"a",@progbits
	.align	8
	.align		8
.nv.constant4:
        /*0000*/ 	.dword	_ZTVSt9basic_iosIcSt11char_traitsIcEE
	.align		8
        /*0008*/ 	.dword	_ZTVSt15basic_streambufIcSt11char_traitsIcEE
	.align		8
        /*0010*/ 	.dword	_ZTVNSt7__cxx1115basic_stringbufIcSt11char_traitsIcESaIcEEE
	.align		8
        /*0018*/ 	.dword	_ZTTSi
	.align		8
        /*0020*/ 	.dword	_ZTTSo
	.align		8
        /*0028*/ 	.dword	_ZTTSd
	.align		8
        /*0030*/ 	.dword	_ZTTNSt7__cxx1118basic_stringstreamIcSt11char_traitsIcESaIcEEE
	.align		8
        /*0038*/ 	.dword	_ZTVN10__cxxabiv117__class_type_infoE
	.align		8
        /*0040*/ 	.dword	_ZTVN10__cxxabiv120__si_class_type_infoE
	.align		8
        /*0048*/ 	.dword	_ZTVN4gloo13EnforceNotMetE


//--------------------- .text._ZN4gloo16initializeMemoryINS_7float16EEEvPT_imm --------------------------
	.section	.text._ZN4gloo16initializeMemoryINS_7float16EEEvPT_imm,"ax",@progbits
	.align	128
        .global         _ZN4gloo16initializeMemoryINS_7float16EEEvPT_imm
        .type           _ZN4gloo16initializeMemoryINS_7float16EEEvPT_imm,@function
        .size           _ZN4gloo16initializeMemoryINS_7float16EEEvPT_imm,(.L_x_2 - _ZN4gloo16initializeMemoryINS_7float16EEEvPT_imm)
        .other          _ZN4gloo16initializeMemoryINS_7float16EEEvPT_imm,@"STO_CUDA_ENTRY STV_DEFAULT"
_ZN4gloo16initializeMemoryINS_7float16EEEvPT_imm:
.text._ZN4gloo16initializeMemoryINS_7float16EEEvPT_imm:
[----:B------:R-:W-:Y:S01]  /*0000*/  LDC R1, c[0x0][0x37c] ;  /* 0x0000df00ff017b82 */ /* 0x000fe20000000800 */
[----:B------:R-:W0:Y:S07]  /*0010*/  S2R R0, SR_TID.X ;  /* 0x0000000000007919 */ /* 0x000e2e0000002100 */
[----:B------:R-:W0:Y:S01]  /*0020*/  S2UR UR4, SR_CTAID.X ;  /* 0x00000000000479c3 */ /* 0x000e220000002500 */
[----:B------:R-:W1:Y:S07]  /*0030*/  LDCU.64 UR8, c[0x0][0x390] ;  /* 0x00007200ff0877ac */ /* 0x000e6e0008000a00 */
[----:B------:R-:W0:Y:S02]  /*0040*/  LDC R9, c[0x0][0x360] ;  /* 0x0000d800ff097b82 */ /* 0x000e240000000800 */
[----:B0-----:R-:W-:-:S05]  /*0050*/  IMAD R0, R9, UR4, R0 ;  /* 0x0000000409007c24 */ /* 0x001fca000f8e0200 */
[----:B-1----:R-:W-:Y:S02]  /*0060*/  ISETP.GE.U32.AND P0, PT, R0, UR8, PT ;  /* 0x0000000800007c0c */ /* 0x002fe4000bf06070 */
[----:B------:R-:W-:-:S04]  /*0070*/  SHF.R.S32.HI R4, RZ, 0x1f, R0 ;  /* 0x0000001fff047819 */ /* 0x000fc80000011400 */
[----:B------:R-:W-:-:S13]  /*0080*/  ISETP.GE.U32.AND.EX P0, PT, R4, UR9, PT, P0 ;  /* 0x0000000904007c0c */ /* 0x000fda000bf06100 */
[----:B------:R-:W-:Y:S05]  /*0090*/  @P0 EXIT ;  /* 0x000000000000094d */ /* 0x000fea0003800000 */
[----:B------:R-:W0:Y:S01]  /*00a0*/  LDC.64 R2, c[0x0][0x398] ;  /* 0x0000e600ff027b82 */ /* 0x000e220000000a00 */
[----:B------:R-:W1:Y:S01]  /*00b0*/  LDCU UR4, c[0x0][0x388] ;  /* 0x00007100ff0477ac */ /* 0x000e620008000800 */
[----:B------:R-:W-:Y:S02]  /*00c0*/  IMAD.MOV.U32 R11, RZ, RZ, R4 ;  /* 0x000000ffff0b7224 */ /* 0x000fe400078e0004 */
[----:B------:R-:W-:Y:S01]  /*00d0*/  IMAD.MOV.U32 R8, RZ, RZ, R0 ;  /* 0x000000ffff087224 */ /* 0x000fe200078e0000 */
[----:B------:R-:W2:Y:S01]  /*00e0*/  LDCU.64 UR6, c[0x0][0x358] ;  /* 0x00006b00ff0677ac */ /* 0x000ea20008000a00 */
[----:B------:R-:W3:Y:S01]  /*00f0*/  LDCU.64 UR10, c[0x0][0x380] ;  /* 0x00007000ff0a77ac */ /* 0x000ee20008000a00 */
[----:B-1----:R-:W-:-:S12]  /*0100*/  USHF.R.S32.HI UR5, URZ, 0x1f, UR4 ;  /* 0x0000001fff057899 */ /* 0x002fd80008011404 */
.L_x_0:
[----:B0-----:R-:W-:Y:S01]  /*0110*/  IMAD R4, R11, R2, RZ ;  /* 0x000000020b047224 */ /* 0x001fe200078e02ff */
[----:B-1-3--:R-:W-:-:S03]  /*0120*/  LEA R6, P0, R8, UR10, 0x1 ;  /* 0x0000000a08067c11 */ /* 0x00afc6000f8008ff */
[C---:B------:R-:W-:Y:S02]  /*0130*/  IMAD R7, R8.reuse, R3, R4 ;  /* 0x0000000308077224 */ /* 0x040fe400078e0204 */
[----:B------:R-:W-:-:S04]  /*0140*/  IMAD.WIDE.U32 R4, R8, R2, UR4 ;  /* 0x0000000408047e25 */ /* 0x000fc8000f8e0002 */
[----:B------:R-:W-:Y:S01]  /*0150*/  IMAD.IADD R5, R5, 0x1, R7 ;  /* 0x0000000105057824 */ /* 0x000fe200078e0207 */
[----:B------:R-:W-:Y:S01]  /*0160*/  LEA.HI.X R7, R8, UR11, R11, 0x1, P0 ;  /* 0x0000000b08077c11 */ /* 0x000fe200080f0c0b */
[----:B------:R-:W-:Y:S02]  /*0170*/  IMAD.IADD R8, R9, 0x1, R0 ;  /* 0x0000000109087824 */ /* 0x000fe400078e0200 */
[----:B------:R-:W0:Y:S02]  /*0180*/  I2F.U64 R4, R4 ;  /* 0x0000000400047312 */ /* 0x000e240000301000 */
[--C-:B------:R-:W-:Y:S01]  /*0190*/  IMAD.MOV.U32 R0, RZ, RZ, R8.reuse ;  /* 0x000000ffff007224 */ /* 0x100fe200078e0008 */
[----:B------:R-:W-:Y:S02]  /*01a0*/  ISETP.GE.U32.AND P0, PT, R8, UR8, PT ;  /* 0x0000000808007c0c */ /* 0x000fe4000bf06070 */
[----:B------:R-:W-:-:S04]  /*01b0*/  SHF.R.S32.HI R11, RZ, 0x1f, R8 ;  /* 0x0000001fff0b7819 */ /* 0x000fc80000011408 */
[----:B------:R-:W-:Y:S02]  /*01c0*/  ISETP.GE.U32.AND.EX P0, PT, R11, UR9, PT, P0 ;  /* 0x000000090b007c0c */ /* 0x000fe4000bf06100 */
[----:B0-----:R-:W-:-:S05]  /*01d0*/  F2FP.F16.F32.PACK_AB R5, RZ, R4 ;  /* 0x00000004ff05723e */ /* 0x001fca00000000ff */
[----:B--2---:R1:W-:Y:S06]  /*01e0*/  STG.E.U16 desc[UR6][R6.64], R5 ;  /* 0x0000000506007986 */ /* 0x0043ec000c101506 */
[----:B------:R-:W-:Y:S05]  /*01f0*/  @!P0 BRA `(.L_x_0) ;  /* 0xfffffffc00c48947 */ /* 0x000fea000383ffff */
[----:B------:R-:W-:Y:S05]  /*0200*/  EXIT ;  /* 0x000000000000794d */ /* 0x000fea0003800000 */
.L_x_1:
[----:B------:R-:W-:-:S00]  /*0210*/  BRA `(.L_x_1) ;  /* 0xfffffffc00fc7947 */ /* 0x000fc0000383ffff */
[----:B------:R-:W-:-:S00]  /*0220*/  NOP ;  /* 0x0000000000007918 */ /* 0x000fc00000000000 */
        /* <DEDUP_REMOVED lines=13> */
.L_x_2:


//--------------------- .nv.shared.reserved.0     --------------------------
	.section	.nv.shared.reserved.0,"aw",@nobits
	.weak		__nv_reservedSMEM_offset_0_alias
	.size		__nv_reservedSMEM_offset_0_alias, 0, 64
	.other		__nv_reservedSMEM_offset_0_alias,@"STO_CUDA_RESERVED_SHARED STV_DEFAULT"
__nv_reservedSMEM_offset_0_alias:
	.zero		0
	.zero		64


//--------------------- .nv.global                --------------------------
	.section	.nv.global,"aw",@nobits
	.align	8
.nv.global:
	.type		_ZTVN10__cxxabiv120__si_class_type_infoE,@object
	.size		_ZTVN10__cxxabiv120__si_class_type_infoE,(_ZTTSo - _ZTVN10__cxxabiv120__si_class_type_infoE)
_ZTVN10__cxxabiv120__si_class_type_infoE:
	.zero		8
	.type		_ZTTSo,@object
	.size		_ZTTSo,(_ZTTNSt7__cxx1118basic_stringstreamIcSt11char_traitsIcESaIcEEE - _ZTTSo)
_ZTTSo:
	.zero		8
	.type		_ZTTNSt7__cxx1118basic_stringstreamIcSt11char_traitsIcESaIcEEE,@object
	.size		_ZTTNSt7__cxx1118basic_stringstreamIcSt11char_traitsIcESaIcEEE,(_ZTTSd - _ZTTNSt7__cxx1118basic_stringstreamIcSt11char_traitsIcESaIcEEE)
_ZTTNSt7__cxx1118basic_stringstreamIcSt11char_traitsIcESaIcEEE:
	.zero		8
	.type		_ZTTSd,@object
	.size		_ZTTSd,(_ZTTSi - _ZTTSd)
_ZTTSd:
	.zero		8
	.type		_ZTTSi,@object
	.size		_ZTTSi,(_ZTVN10__cxxabiv117__class_type_infoE - _ZTTSi)
_ZTTSi:
	.zero		8
	.type		_ZTVN10__cxxabiv117__class_type_infoE,@object
	.size		_ZTVN10__cxxabiv117__class_type_infoE,(_ZTVSt9basic_iosIcSt11char_traitsIcEE - _ZTVN10__cxxabiv117__class_type_infoE)
_ZTVN10__cxxabiv117__class_type_infoE:
	.zero		8
	.type		_ZTVSt9basic_iosIcSt11char_traitsIcEE,@object
	.size		_ZTVSt9basic_iosIcSt11char_traitsIcEE,(_ZTVN4gloo13EnforceNotMetE - _ZTVSt9basic_iosIcSt11char_traitsIcEE)
_ZTVSt9basic_iosIcSt11char_traitsIcEE:
	.zero		32
	.type		_ZTVN4gloo13EnforceNotMetE,@object
	.size		_ZTVN4gloo13EnforceNotMetE,(_ZTVNSt7__cxx1115basic_stringbufIcSt11char_traitsIcESaIcEEE - _ZTVN4gloo13EnforceNotMetE)
_ZTVN4gloo13EnforceNotMetE:
	.zero		40
	.type		_ZTVNSt7__cxx1115basic_stringbufIcSt11char_traitsIcESaIcEEE,@object
	.size		_ZTVNSt7__cxx1115basic_stringbufIcSt11char_traitsIcESaIcEEE,(_ZTVSt15basic_streambufIcSt11char_traitsIcEE - _ZTVNSt7__cxx1115basic_stringbufIcSt11char_traitsIcESaIcEEE)
_ZTVNSt7__cxx1115basic_stringbufIcSt11char_traitsIcESaIcEEE:
	.zero		128
	.type		_ZTVSt15basic_streambufIcSt11char_traitsIcEE,@object
	.size		_ZTVSt15basic_streambufIcSt11char_traitsIcEE,(.L_1 - _ZTVSt15basic_streambufIcSt11char_traitsIcEE)
_ZTVSt15basic_streambufIcSt11char_traitsIcEE:
	.zero		128
.L_1:


//--------------------- .nv.constant0._ZN4gloo16initializeMemoryINS_7float16EEEvPT_imm --------------------------
	.section	.nv.constant0._ZN4gloo16initializeMemoryINS_7float16EEEvPT_imm,"a",@progbits
	.sectionflags	@""
	.align	4
.nv.constant0._ZN4gloo16initializeMemoryINS_7float16EEEvPT_imm:
	.zero		928


//--------------------- SYMBOLS --------------------------

	.type		.nv.reservedSmem.offset0,@object
	.size		.nv.reservedSmem.offset0,0x4
